//
// Generated by NVIDIA NVVM Compiler
//
// Compiler Build ID: CL-36424714
// Cuda compilation tools, release 13.0, V13.0.88
// Based on NVVM 20.0.0
//

.version 9.0
.target sm_100
.address_size 64

	// .globl	default_function_kernel

.visible .entry default_function_kernel(
	.param .u64 .ptr .align 1 default_function_kernel_param_0,
	.param .u64 .ptr .align 1 default_function_kernel_param_1
)
.maxntid 49
{
	.reg .pred 	%p<43>;
	.reg .b16 	%rs<4>;
	.reg .b32 	%r<37>;
	.reg .b32 	%f<130>;
	.reg .b64 	%rd<9>;

	ld.param.u64 	%rd3, [default_function_kernel_param_0];
	ld.param.u64 	%rd4, [default_function_kernel_param_1];
	cvta.to.global.u64 	%rd5, %rd3;
	cvta.to.global.u64 	%rd6, %rd4;
	mov.u32 	%r6, %ctaid.x;
	mov.u32 	%r7, %tid.x;
	mad.lo.s32 	%r8, %r6, 49, %r7;
	mul.wide.u32 	%rd7, %r8, 4;
	add.s64 	%rd1, %rd6, %rd7;
	cvt.u16.u32 	%rs1, %r7;
	mul.lo.s16 	%rs2, %rs1, 37;
	shr.u16 	%rs3, %rs2, 8;
	cvt.u32.u16 	%r10, %rs3;
	mad.lo.s32 	%r11, %r6, 7, %r10;
	mul.hi.u32 	%r12, %r11, -858993459;
	shr.u32 	%r13, %r12, 5;
	mul.lo.s32 	%r14, %r13, 40;
	sub.s32 	%r1, %r11, %r14;
	shr.u32 	%r15, %r1, 3;
	shr.u32 	%r16, %r8, 3;
	mul.hi.u32 	%r17, %r16, 613566757;
	mul.lo.s32 	%r18, %r17, 56;
	sub.s32 	%r19, %r8, %r18;
	shr.u32 	%r20, %r19, 3;
	xor.b32  	%r2, %r20, 6;
	mul.lo.s32 	%r21, %r13, 1872;
	shl.b32 	%r22, %r19, 2;
	and.b32  	%r23, %r22, 224;
	and.b32  	%r3, %r8, 7;
	shl.b32 	%r24, %r8, 1;
	and.b32  	%r25, %r24, 14;
	or.b32  	%r26, %r25, %r21;
	mad.lo.s32 	%r27, %r15, 416, %r26;
	add.s32 	%r28, %r27, %r23;
	add.s32 	%r29, %r28, -225;
	and.b32  	%r4, %r1, 56;
	setp.eq.s32 	%p6, %r4, 0;
	and.b32  	%r5, %r19, 56;
	setp.eq.s32 	%p7, %r5, 0;
	or.pred  	%p1, %p6, %p7;
	setp.eq.s32 	%p8, %r3, 0;
	or.pred  	%p9, %p1, %p8;
	mul.wide.s32 	%rd8, %r29, 4;
	add.s64 	%rd2, %rd5, %rd8;
	mov.f32 	%f105, 0fFF7FFFFD;
	@%p9 bra 	$L__BB0_2;
	ld.global.nc.f32 	%f105, [%rd2];
$L__BB0_2:
	mov.f32 	%f106, 0fFF7FFFFD;
	@%p1 bra 	$L__BB0_4;
	ld.global.nc.f32 	%f106, [%rd2+4];
$L__BB0_4:
	max.f32 	%f77, %f105, 0fFF7FFFFD;
	max.f32 	%f5, %f77, %f106;
	mov.f32 	%f107, 0fFF7FFFFD;
	@%p1 bra 	$L__BB0_6;
	ld.global.nc.f32 	%f107, [%rd2+8];
$L__BB0_6:
	setp.eq.s32 	%p10, %r3, 0;
	setp.eq.s32 	%p11, %r4, 0;
	max.f32 	%f8, %f5, %f107;
	or.pred  	%p12, %p11, %p10;
	mov.f32 	%f108, 0fFF7FFFFD;
	@%p12 bra 	$L__BB0_8;
	ld.global.nc.f32 	%f108, [%rd2+64];
$L__BB0_8:
	setp.eq.s32 	%p13, %r4, 0;
	max.f32 	%f11, %f8, %f108;
	mov.f32 	%f109, 0fFF7FFFFD;
	@%p13 bra 	$L__BB0_10;
	ld.global.nc.f32 	%f109, [%rd2+68];
$L__BB0_10:
	setp.eq.s32 	%p14, %r4, 0;
	max.f32 	%f14, %f11, %f109;
	mov.f32 	%f110, 0fFF7FFFFD;
	@%p14 bra 	$L__BB0_12;
	ld.global.nc.f32 	%f110, [%rd2+72];
$L__BB0_12:
	setp.eq.s32 	%p15, %r3, 0;
	setp.eq.s32 	%p16, %r4, 0;
	max.f32 	%f17, %f14, %f110;
	setp.lt.u32 	%p2, %r2, 2;
	or.pred  	%p3, %p16, %p2;
	or.pred  	%p18, %p3, %p15;
	mov.f32 	%f111, 0fFF7FFFFD;
	@%p18 bra 	$L__BB0_14;
	ld.global.nc.f32 	%f111, [%rd2+128];
$L__BB0_14:
	max.f32 	%f20, %f17, %f111;
	mov.f32 	%f112, 0fFF7FFFFD;
	@%p3 bra 	$L__BB0_16;
	ld.global.nc.f32 	%f112, [%rd2+132];
$L__BB0_16:
	max.f32 	%f23, %f20, %f112;
	mov.f32 	%f113, 0fFF7FFFFD;
	@%p3 bra 	$L__BB0_18;
	ld.global.nc.f32 	%f113, [%rd2+136];
$L__BB0_18:
	setp.eq.s32 	%p19, %r3, 0;
	setp.eq.s32 	%p20, %r5, 0;
	max.f32 	%f26, %f23, %f113;
	or.pred  	%p21, %p20, %p19;
	mov.f32 	%f114, 0fFF7FFFFD;
	@%p21 bra 	$L__BB0_20;
	ld.global.nc.f32 	%f114, [%rd2+832];
$L__BB0_20:
	setp.eq.s32 	%p22, %r5, 0;
	max.f32 	%f29, %f26, %f114;
	mov.f32 	%f115, 0fFF7FFFFD;
	@%p22 bra 	$L__BB0_22;
	ld.global.nc.f32 	%f115, [%rd2+836];
$L__BB0_22:
	setp.eq.s32 	%p23, %r5, 0;
	max.f32 	%f32, %f29, %f115;
	mov.f32 	%f116, 0fFF7FFFFD;
	@%p23 bra 	$L__BB0_24;
	ld.global.nc.f32 	%f116, [%rd2+840];
$L__BB0_24:
	setp.eq.s32 	%p24, %r3, 0;
	max.f32 	%f35, %f32, %f116;
	mov.f32 	%f117, 0fFF7FFFFD;
	@%p24 bra 	$L__BB0_26;
	ld.global.nc.f32 	%f117, [%rd2+896];
$L__BB0_26:
	setp.lt.u32 	%p25, %r2, 2;
	setp.eq.s32 	%p26, %r3, 0;
	max.f32 	%f89, %f35, %f117;
	ld.global.nc.f32 	%f90, [%rd2+900];
	max.f32 	%f91, %f89, %f90;
	ld.global.nc.f32 	%f92, [%rd2+904];
	max.f32 	%f38, %f91, %f92;
	or.pred  	%p27, %p25, %p26;
	mov.f32 	%f118, 0fFF7FFFFD;
	@%p27 bra 	$L__BB0_28;
	ld.global.nc.f32 	%f118, [%rd2+960];
$L__BB0_28:
	setp.lt.u32 	%p28, %r2, 2;
	max.f32 	%f41, %f38, %f118;
	mov.f32 	%f119, 0fFF7FFFFD;
	@%p28 bra 	$L__BB0_30;
	ld.global.nc.f32 	%f119, [%rd2+964];
$L__BB0_30:
	setp.lt.u32 	%p29, %r2, 2;
	max.f32 	%f44, %f41, %f119;
	mov.f32 	%f120, 0fFF7FFFFD;
	@%p29 bra 	$L__BB0_32;
	ld.global.nc.f32 	%f120, [%rd2+968];
$L__BB0_32:
	setp.eq.s32 	%p30, %r3, 0;
	setp.eq.s32 	%p31, %r5, 0;
	max.f32 	%f47, %f44, %f120;
	setp.gt.u32 	%p32, %r1, 31;
	or.pred  	%p4, %p32, %p31;
	or.pred  	%p33, %p4, %p30;
	mov.f32 	%f121, 0fFF7FFFFD;
	@%p33 bra 	$L__BB0_34;
	ld.global.nc.f32 	%f121, [%rd2+1664];
$L__BB0_34:
	max.f32 	%f50, %f47, %f121;
	mov.f32 	%f122, 0fFF7FFFFD;
	@%p4 bra 	$L__BB0_36;
	ld.global.nc.f32 	%f122, [%rd2+1668];
$L__BB0_36:
	max.f32 	%f53, %f50, %f122;
	mov.f32 	%f123, 0fFF7FFFFD;
	@%p4 bra 	$L__BB0_38;
	ld.global.nc.f32 	%f123, [%rd2+1672];
$L__BB0_38:
	setp.gt.u32 	%p34, %r1, 31;
	setp.eq.s32 	%p35, %r3, 0;
	max.f32 	%f56, %f53, %f123;
	or.pred  	%p36, %p34, %p35;
	mov.f32 	%f124, 0fFF7FFFFD;
	@%p36 bra 	$L__BB0_40;
	ld.global.nc.f32 	%f124, [%rd2+1728];
$L__BB0_40:
	setp.gt.u32 	%p37, %r1, 31;
	max.f32 	%f59, %f56, %f124;
	mov.f32 	%f125, 0fFF7FFFFD;
	@%p37 bra 	$L__BB0_42;
	ld.global.nc.f32 	%f125, [%rd2+1732];
$L__BB0_42:
	setp.gt.u32 	%p39, %r1, 31;
	max.f32 	%f62, %f59, %f125;
	mov.f32 	%f126, 0fFF7FFFFD;
	mov.pred 	%p42, -1;
	@%p39 bra 	$L__BB0_44;
	ld.global.nc.f32 	%f126, [%rd2+1736];
	mov.pred 	%p42, %p2;
$L__BB0_44:
	setp.eq.s32 	%p40, %r3, 0;
	max.f32 	%f65, %f62, %f126;
	or.pred  	%p41, %p42, %p40;
	mov.f32 	%f127, 0fFF7FFFFD;
	@%p41 bra 	$L__BB0_46;
	ld.global.nc.f32 	%f127, [%rd2+1792];
$L__BB0_46:
	max.f32 	%f68, %f65, %f127;
	mov.f32 	%f128, 0fFF7FFFFD;
	@%p42 bra 	$L__BB0_48;
	ld.global.nc.f32 	%f128, [%rd2+1796];
$L__BB0_48:
	max.f32 	%f71, %f68, %f128;
	mov.f32 	%f129, 0fFF7FFFFD;
	@%p42 bra 	$L__BB0_50;
	ld.global.nc.f32 	%f129, [%rd2+1800];
$L__BB0_50:
	max.f32 	%f104, %f71, %f129;
	st.global.f32 	[%rd1], %f104;
	ret;

}


// ===== COMPILED SASS (sm_100) =====

	.target	sm_100

	.elftype	@"ET_EXEC"


//--------------------- .note.nv.tkinfo           --------------------------
	.section	.note.nv.tkinfo,"",@"SHT_NOTE"
	.sectionflags	@"SHF_NOTE_NV_TKINFO"
	.tkinfo
        /*0018*/ 	.word	0x00000002
        /*0030*/ 	.string	""
        /*0030*/ 	.string	"ptxas"
        /*0030*/ 	.string	"Cuda compilation tools, release 13.0, V13.0.88"
        /*0030*/ 	.string	"Build cuda_13.0.r13.0/compiler.36424714_0"
        /*0030*/ 	.string	"-arch sm_100 -m 64 "



//--------------------- .note.nv.cuinfo           --------------------------
	.section	.note.nv.cuinfo,"",@"SHT_NOTE"
	.sectionflags	@"SHF_NOTE_NV_CUINFO"
        /*0018*/ 	.short	0x0002
        /*001a*/ 	.short	0x0064
        /*001c*/ 	.short	0x0082
	.zero		2


//--------------------- .nv.info                  --------------------------
	.section	.nv.info,"",@"SHT_CUDA_INFO"
	.align	4


	//----- nvinfo : EIATTR_REGCOUNT
	.align		4
        /*0000*/ 	.byte	0x04, 0x2f
        /*0002*/ 	.short	(.L_1 - .L_0)
	.align		4
.L_0:
        /*0004*/ 	.word	index@(default_function_kernel)
        /*0008*/ 	.word	0x0000001e


	//----- nvinfo : EIATTR_FRAME_SIZE
	.align		4
.L_1:
        /*000c*/ 	.byte	0x04, 0x11
        /*000e*/ 	.short	(.L_3 - .L_2)
	.align		4
.L_2:
        /*0010*/ 	.word	index@(default_function_kernel)
        /*0014*/ 	.word	0x00000000


	//----- nvinfo : EIATTR_MIN_STACK_SIZE
	.align		4
.L_3:
        /*0018*/ 	.byte	0x04, 0x12
        /*001a*/ 	.short	(.L_5 - .L_4)
	.align		4
.L_4:
        /*001c*/ 	.word	index@(default_function_kernel)
        /*0020*/ 	.word	0x00000000
.L_5:


//--------------------- .nv.compat                --------------------------
	.section	.nv.compat,"",@"SHT_CUDA_COMPAT_INFO"
	.align	4
        /*0000*/ 	.byte	0x02, 0x09, 0x00, 0x00, 0x02, 0x02, 0x01, 0x00, 0x02, 0x05, 0x05, 0x00, 0x03, 0x07, 0x01, 0x01
        /*0010*/ 	.byte	0x02, 0x03, 0x00, 0x00, 0x02, 0x06, 0x01, 0x00, 0x04, 0x0b, 0x08, 0x00, 0x09, 0x00, 0x00, 0x00
        /*0020*/ 	.byte	0x00, 0x00, 0x00, 0x00


//--------------------- .nv.info.default_function_kernel --------------------------
	.section	.nv.info.default_function_kernel,"",@"SHT_CUDA_INFO"
	.sectionflags	@""
	.align	4


	//----- nvinfo : EIATTR_CUDA_API_VERSION
	.align		4
        /*0000*/ 	.byte	0x04, 0x37
        /*0002*/ 	.short	(.L_7 - .L_6)
.L_6:
        /*0004*/ 	.word	0x00000082


	//----- nvinfo : EIATTR_KPARAM_INFO
	.align		4
.L_7:
        /*0008*/ 	.byte	0x04, 0x17
        /*000a*/ 	.short	(.L_9 - .L_8)
.L_8:
        /*000c*/ 	.word	0x00000000
        /*0010*/ 	.short	0x0001
        /*0012*/ 	.short	0x0008
        /*0014*/ 	.byte	0x00, 0xf5, 0x21, 0x00


	//----- nvinfo : EIATTR_KPARAM_INFO
	.align		4
.L_9:
        /*0018*/ 	.byte	0x04, 0x17
        /*001a*/ 	.short	(.L_11 - .L_10)
.L_10:
        /*001c*/ 	.word	0x00000000
        /*0020*/ 	.short	0x0000
        /*0022*/ 	.short	0x0000
        /*0024*/ 	.byte	0x00, 0xf5, 0x21, 0x00


	//----- nvinfo : EIATTR_SPARSE_MMA_MASK
	.align		4
.L_11:
        /*0028*/ 	.byte	0x03, 0x50
        /*002a*/ 	.short	0x0000


	//----- nvinfo : EIATTR_MAXREG_COUNT
	.align		4
        /*002c*/ 	.byte	0x03, 0x1b
        /*002e*/ 	.short	0x00ff


	//----- nvinfo : EIATTR_MERCURY_ISA_VERSION
	.align		4
        /*0030*/ 	.byte	0x03, 0x5f
        /*0032*/ 	.short	0x0101


	//----- nvinfo : EIATTR_VRC_CTA_INIT_COUNT
	.align		4
        /*0034*/ 	.byte	0x02, 0x4a
	.zero		1
	.zero		1


	//----- nvinfo : EIATTR_EXIT_INSTR_OFFSETS
	.align		4
        /*0038*/ 	.byte	0x04, 0x1c
        /*003a*/ 	.short	(.L_13 - .L_12)


	//   ....[0]....
.L_12:
        /*003c*/ 	.word	0x00000830


	//----- nvinfo : EIATTR_MAX_THREADS
	.align		4
.L_13:
        /*0040*/ 	.byte	0x04, 0x05
        /*0042*/ 	.short	(.L_15 - .L_14)
.L_14:
        /*0044*/ 	.word	0x00000031
        /*0048*/ 	.word	0x00000001
        /*004c*/ 	.word	0x00000001


	//----- nvinfo : EIATTR_CBANK_PARAM_SIZE
	.align		4
.L_15:
        /*0050*/ 	.byte	0x03, 0x19
        /*0052*/ 	.short	0x0010


	//----- nvinfo : EIATTR_PARAM_CBANK
	.align		4
        /*0054*/ 	.byte	0x04, 0x0a
        /*0056*/ 	.short	(.L_17 - .L_16)
	.align		4
.L_16:
        /*0058*/ 	.word	index@(.nv.constant0.default_function_kernel)
        /*005c*/ 	.short	0x0380
        /*005e*/ 	.short	0x0010


	//----- nvinfo : EIATTR_SW_WAR
	.align		4
.L_17:
        /*0060*/ 	.byte	0x04, 0x36
        /*0062*/ 	.short	(.L_19 - .L_18)
.L_18:
        /*0064*/ 	.word	0x00000008
.L_19:


//--------------------- .nv.callgraph             --------------------------
	.section	.nv.callgraph,"",@"SHT_CUDA_CALLGRAPH"
	.align	4
	.sectionentsize	8
	.align		4
        /*0000*/ 	.word	0x00000000
	.align		4
        /*0004*/ 	.word	0xffffffff
	.align		4
        /*0008*/ 	.word	0x00000000
	.align		4
        /*000c*/ 	.word	0xfffffffe
	.align		4
        /*0010*/ 	.word	0x00000000
	.align		4
        /*0014*/ 	.word	0xfffffffd
	.align		4
        /*0018*/ 	.word	0x00000000
	.align		4
        /*001c*/ 	.word	0xfffffffc


//--------------------- .text.default_function_kernel --------------------------
	.section	.text.default_function_kernel,"ax",@progbits
	.align	128
        .global         default_function_kernel
        .type           default_function_kernel,@function
        .size           default_function_kernel,(.L_x_1 - default_function_kernel)
        .other          default_function_kernel,@"STO_CUDA_ENTRY STV_DEFAULT"
default_function_kernel:
.text.default_function_kernel:
[----:B------:R-:W-:Y:S01]  /*0000*/  LDC R1, c[0x0][0x37c] ;  /* 0x0000df00ff017b82 */ /* 0x000fe20000000800 */
[----:B------:R-:W0:Y:S01]  /*0010*/  S2R R2, SR_TID.X ;  /* 0x0000000000027919 */ /* 0x000e220000002100 */
[----:B------:R-:W1:Y:S01]  /*0020*/  LDCU.64 UR4, c[0x0][0x358] ;  /* 0x00006b00ff0477ac */ /* 0x000e620008000a00 */
[----:B------:R-:W-:Y:S01]  /*0030*/  IMAD.MOV.U32 R24, RZ, RZ, -0x800003 ;  /* 0xff7ffffdff187424 */ /* 0x000fe200078e00ff */
[----:B------:R-:W2:Y:S01]  /*0040*/  S2R R3, SR_CTAID.X ;  /* 0x0000000000037919 */ /* 0x000ea20000002500 */
[----:B------:R-:W-:Y:S02]  /*0050*/  IMAD.MOV.U32 R25, RZ, RZ, -0x800003 ;  /* 0xff7ffffdff197424 */ /* 0x000fe400078e00ff */
[----:B------:R-:W-:Y:S01]  /*0060*/  IMAD.MOV.U32 R23, RZ, RZ, -0x800003 ;  /* 0xff7ffffdff177424 */ /* 0x000fe200078e00ff */
[----:B0-----:R-:W-:-:S05]  /*0070*/  PRMT R0, R2, 0x9910, RZ ;  /* 0x0000991002007816 */ /* 0x001fca00000000ff */
[----:B------:R-:W-:-:S05]  /*0080*/  IMAD R0, R0, 0x25, RZ ;  /* 0x0000002500007824 */ /* 0x000fca00078e02ff */
[----:B------:R-:W-:-:S04]  /*0090*/  LOP3.LUT R0, R0, 0xffff, RZ, 0xc0, !PT ;  /* 0x0000ffff00007812 */ /* 0x000fc800078ec0ff */
[----:B------:R-:W-:-:S04]  /*00a0*/  SHF.R.U32.HI R0, RZ, 0x8, R0 ;  /* 0x00000008ff007819 */ /* 0x000fc80000011600 */
[----:B------:R-:W-:-:S05]  /*00b0*/  LOP3.LUT R0, R0, 0xffff, RZ, 0xc0, !PT ;  /* 0x0000ffff00007812 */ /* 0x000fca00078ec0ff */
[C---:B--2---:R-:W-:Y:S02]  /*00c0*/  IMAD R4, R3.reuse, 0x7, R0 ;  /* 0x0000000703047824 */ /* 0x044fe400078e0200 */
[----:B------:R-:W-:Y:S02]  /*00d0*/  IMAD R0, R3, 0x31, R2 ;  /* 0x0000003103007824 */ /* 0x000fe400078e0202 */
[----:B------:R-:W-:-:S03]  /*00e0*/  IMAD.HI.U32 R2, R4, -0x33333333, RZ ;  /* 0xcccccccd04027827 */ /* 0x000fc600078e00ff */
[----:B------:R-:W-:Y:S02]  /*00f0*/  SHF.R.U32.HI R3, RZ, 0x3, R0 ;  /* 0x00000003ff037819 */ /* 0x000fe40000011600 */
[----:B------:R-:W-:Y:S01]  /*0100*/  SHF.R.U32.HI R5, RZ, 0x5, R2 ;  /* 0x00000005ff057819 */ /* 0x000fe20000011602 */
[C---:B------:R-:W-:Y:S01]  /*0110*/  IMAD.SHL.U32 R2, R0.reuse, 0x2, RZ ;  /* 0x0000000200027824 */ /* 0x040fe200078e00ff */
[----:B------:R-:W-:Y:S01]  /*0120*/  LOP3.LUT P2, RZ, R0, 0x7, RZ, 0xc0, !PT ;  /* 0x0000000700ff7812 */ /* 0x000fe2000784c0ff */
[----:B------:R-:W-:-:S03]  /*0130*/  IMAD.HI.U32 R7, R3, 0x24924925, RZ ;  /* 0x2492492503077827 */ /* 0x000fc600078e00ff */
[----:B------:R-:W-:Y:S01]  /*0140*/  LOP3.LUT R8, R2, 0xe, RZ, 0xc0, !PT ;  /* 0x0000000e02087812 */ /* 0x000fe200078ec0ff */
[----:B------:R-:W-:Y:S01]  /*0150*/  IMAD R4, R5, -0x28, R4 ;  /* 0xffffffd805047824 */ /* 0x000fe200078e0204 */
[----:B------:R-:W0:Y:S01]  /*0160*/  LDC.64 R2, c[0x0][0x380] ;  /* 0x0000e000ff027b82 */ /* 0x000e220000000a00 */
[----:B------:R-:W-:Y:S02]  /*0170*/  IMAD R7, R7, -0x38, R0 ;  /* 0xffffffc807077824 */ /* 0x000fe400078e0200 */
[----:B------:R-:W-:Y:S01]  /*0180*/  IMAD R9, R5, 0x750, R8 ;  /* 0x0000075005097824 */ /* 0x000fe200078e0208 */
[----:B------:R-:W-:Y:S01]  /*0190*/  SHF.R.U32.HI R6, RZ, 0x3, R4 ;  /* 0x00000003ff067819 */ /* 0x000fe20000011604 */
[C---:B------:R-:W-:Y:S01]  /*01a0*/  IMAD.SHL.U32 R5, R7.reuse, 0x4, RZ ;  /* 0x0000000407057824 */ /* 0x040fe200078e00ff */
[----:B------:R-:W-:Y:S02]  /*01b0*/  LOP3.LUT P0, R10, R7, 0x38, RZ, 0xc0, !PT ;  /* 0x00000038070a7812 */ /* 0x000fe4000780c0ff */
[----:B------:R-:W-:Y:S01]  /*01c0*/  LOP3.LUT P1, R8, R4, 0x38, RZ, 0xc0, !PT ;  /* 0x0000003804087812 */ /* 0x000fe2000782c0ff */
[----:B------:R-:W-:Y:S01]  /*01d0*/  IMAD R6, R6, 0x1a0, R9 ;  /* 0x000001a006067824 */ /* 0x000fe200078e0209 */
[----:B------:R-:W-:-:S02]  /*01e0*/  LOP3.LUT R5, R5, 0xe0, RZ, 0xc0, !PT ;  /* 0x000000e005057812 */ /* 0x000fc400078ec0ff */
[----:B------:R-:W-:Y:S02]  /*01f0*/  PLOP3.LUT P1, PT, P1, P0, PT, 0x2f, 0xf2 ;  /* 0x0000000000f2781c */ /* 0x000fe40000f20577 */
[----:B------:R-:W-:Y:S02]  /*0200*/  IADD3 R9, PT, PT, R6, -0xe1, R5 ;  /* 0xffffff1f06097810 */ /* 0x000fe40007ffe005 */
[----:B------:R-:W-:Y:S02]  /*0210*/  PLOP3.LUT P2, PT, P1, P2, PT, 0xf2, 0x2f ;  /* 0x00000000002f781c */ /* 0x000fe40000f45e72 */
[----:B------:R-:W-:Y:S01]  /*0220*/  LOP3.LUT R5, R0, 0x7, RZ, 0xc0, !PT ;  /* 0x0000000700057812 */ /* 0x000fe200078ec0ff */
[----:B------:R-:W-:Y:S01]  /*0230*/  IMAD.MOV.U32 R22, RZ, RZ, -0x800003 ;  /* 0xff7ffffdff167424 */ /* 0x000fe200078e00ff */
[----:B------:R-:W-:Y:S02]  /*0240*/  ISETP.NE.AND P3, PT, R8, RZ, PT ;  /* 0x000000ff0800720c */ /* 0x000fe40003f65270 */
[----:B------:R-:W-:Y:S01]  /*0250*/  ISETP.NE.AND P0, PT, R5, RZ, PT ;  /* 0x000000ff0500720c */ /* 0x000fe20003f05270 */
[----:B0-----:R-:W-:-:S03]  /*0260*/  IMAD.WIDE R2, R9, 0x4, R2 ;  /* 0x0000000409027825 */ /* 0x001fc600078e0202 */
[----:B------:R-:W-:-:S03]  /*0270*/  ISETP.EQ.OR P4, PT, R8, RZ, !P0 ;  /* 0x000000ff0800720c */ /* 0x000fc60004782670 */
[----:B-1----:R-:W2:Y:S04]  /*0280*/  @!P2 LDG.E.CONSTANT R24, desc[UR4][R2.64] ;  /* 0x000000040218a981 */ /* 0x002ea8000c1e9900 */
[----:B------:R-:W2:Y:S04]  /*0290*/  @!P1 LDG.E.CONSTANT R25, desc[UR4][R2.64+0x4] ;  /* 0x0000040402199981 */ /* 0x000ea8000c1e9900 */
[----:B------:R-:W3:Y:S01]  /*02a0*/  @!P1 LDG.E.CONSTANT R23, desc[UR4][R2.64+0x8] ;  /* 0x0000080402179981 */ /* 0x000ee2000c1e9900 */
[----:B------:R-:W-:-:S03]  /*02b0*/  IMAD.MOV.U32 R21, RZ, RZ, -0x800003 ;  /* 0xff7ffffdff157424 */ /* 0x000fc600078e00ff */
[----:B------:R-:W4:Y:S04]  /*02c0*/  @!P4 LDG.E.CONSTANT R22, desc[UR4][R2.64+0x40] ;  /* 0x000040040216c981 */ /* 0x000f28000c1e9900 */
[----:B------:R-:W5:Y:S01]  /*02d0*/  @P3 LDG.E.CONSTANT R21, desc[UR4][R2.64+0x44] ;  /* 0x0000440402153981 */ /* 0x000f62000c1e9900 */
[----:B------:R-:W-:Y:S01]  /*02e0*/  SHF.R.U32.HI R7, RZ, 0x3, R7 ;  /* 0x00000003ff077819 */ /* 0x000fe20000011607 */
[----:B------:R-:W-:Y:S02]  /*02f0*/  IMAD.MOV.U32 R6, RZ, RZ, -0x800003 ;  /* 0xff7ffffdff067424 */ /* 0x000fe400078e00ff */
[----:B------:R-:W-:Y:S01]  /*0300*/  IMAD.MOV.U32 R9, RZ, RZ, -0x800003 ;  /* 0xff7ffffdff097424 */ /* 0x000fe200078e00ff */
[----:B------:R-:W-:Y:S01]  /*0310*/  LOP3.LUT R14, R7, 0x6, RZ, 0x3c, !PT ;  /* 0x00000006070e7812 */ /* 0x000fe200078e3cff */
[----:B------:R-:W-:Y:S01]  /*0320*/  IMAD.MOV.U32 R7, RZ, RZ, -0x800003 ;  /* 0xff7ffffdff077424 */ /* 0x000fe200078e00ff */
[----:B------:R-:W5:Y:S02]  /*0330*/  LDG.E.CONSTANT R16, desc[UR4][R2.64+0x388] ;  /* 0x0003880402107981 */ /* 0x000f64000c1e9900 */
[----:B------:R-:W-:-:S02]  /*0340*/  ISETP.GE.U32.AND P2, PT, R14, 0x2, PT ;  /* 0x000000020e00780c */ /* 0x000fc40003f46070 */
[----:B------:R-:W5:Y:S02]  /*0350*/  @P3 LDG.E.CONSTANT R6, desc[UR4][R2.64+0x48] ;  /* 0x0000480402063981 */ /* 0x000f64000c1e9900 */
[----:B------:R-:W-:-:S04]  /*0360*/  ISETP.EQ.OR P4, PT, R8, RZ, !P2 ;  /* 0x000000ff0800720c */ /* 0x000fc80005782670 */
[----:B------:R-:W-:Y:S01]  /*0370*/  ISETP.EQ.OR P1, PT, R5, RZ, P4 ;  /* 0x000000ff0500720c */ /* 0x000fe20002722670 */
[----:B------:R-:W-:Y:S01]  /*0380*/  IMAD.MOV.U32 R8, RZ, RZ, -0x800003 ;  /* 0xff7ffffdff087424 */ /* 0x000fe200078e00ff */
[----:B------:R-:W-:Y:S01]  /*0390*/  ISETP.EQ.OR P3, PT, R10, RZ, !P0 ;  /* 0x000000ff0a00720c */ /* 0x000fe20004762670 */
[----:B------:R-:W-:-:S06]  /*03a0*/  IMAD.MOV.U32 R11, RZ, RZ, -0x800003 ;  /* 0xff7ffffdff0b7424 */ /* 0x000fcc00078e00ff */
[----:B------:R-:W5:Y:S04]  /*03b0*/  @!P4 LDG.E.CONSTANT R8, desc[UR4][R2.64+0x84] ;  /* 0x000084040208c981 */ /* 0x000f68000c1e9900 */
[----:B------:R-:W5:Y:S01]  /*03c0*/  @!P1 LDG.E.CONSTANT R7, desc[UR4][R2.64+0x80] ;  /* 0x0000800402079981 */ /* 0x000f62000c1e9900 */
[----:B------:R-:W-:Y:S01]  /*03d0*/  ISETP.NE.AND P1, PT, R10, RZ, PT ;  /* 0x000000ff0a00720c */ /* 0x000fe20003f25270 */
[----:B------:R-:W-:Y:S02]  /*03e0*/  IMAD.MOV.U32 R10, RZ, RZ, -0x800003 ;  /* 0xff7ffffdff0a7424 */ /* 0x000fe400078e00ff */
[----:B------:R-:W5:Y:S01]  /*03f0*/  @!P4 LDG.E.CONSTANT R9, desc[UR4][R2.64+0x88] ;  /* 0x000088040209c981 */ /* 0x000f62000c1e9900 */
[----:B------:R-:W-:-:S03]  /*0400*/  IMAD.MOV.U32 R12, RZ, RZ, -0x800003 ;  /* 0xff7ffffdff0c7424 */ /* 0x000fc600078e00ff */
[----:B------:R-:W5:Y:S01]  /*0410*/  @!P3 LDG.E.CONSTANT R10, desc[UR4][R2.64+0x340] ;  /* 0x00034004020ab981 */ /* 0x000f62000c1e9900 */
[----:B------:R-:W-:Y:S01]  /*0420*/  IMAD.MOV.U32 R13, RZ, RZ, -0x800003 ;  /* 0xff7ffffdff0d7424 */ /* 0x000fe200078e00ff */
[----:B------:R-:W-:Y:S02]  /*0430*/  ISETP.LT.U32.OR P5, PT, R14, 0x2, !P0 ;  /* 0x000000020e00780c */ /* 0x000fe400047a1470 */
[----:B------:R-:W5:Y:S04]  /*0440*/  LDG.E.CONSTANT R14, desc[UR4][R2.64+0x384] ;  /* 0x00038404020e7981 */ /* 0x000f68000c1e9900 */
[----:B------:R-:W5:Y:S04]  /*0450*/  @P1 LDG.E.CONSTANT R11, desc[UR4][R2.64+0x344] ;  /* 0x00034404020b1981 */ /* 0x000f68000c1e9900 */
[----:B------:R-:W5:Y:S01]  /*0460*/  @P1 LDG.E.CONSTANT R12, desc[UR4][R2.64+0x348] ;  /* 0x00034804020c1981 */ /* 0x000f62000c1e9900 */
[----:B------:R-:W-:-:S03]  /*0470*/  IMAD.MOV.U32 R15, RZ, RZ, -0x800003 ;  /* 0xff7ffffdff0f7424 */ /* 0x000fc600078e00ff */
[----:B------:R-:W5:Y:S01]  /*0480*/  @P0 LDG.E.CONSTANT R13, desc[UR4][R2.64+0x380] ;  /* 0x00038004020d0981 */ /* 0x000f62000c1e9900 */
[C---:B------:R-:W-:Y:S02]  /*0490*/  ISETP.GT.U32.OR P1, PT, R4.reuse, 0x1f, !P1 ;  /* 0x0000001f0400780c */ /* 0x040fe40004f24470 */
[----:B------:R-:W-:Y:S01]  /*04a0*/  ISETP.GT.U32.AND P3, PT, R4, 0x1f, PT ;  /* 0x0000001f0400780c */ /* 0x000fe20003f64070 */
[----:B------:R-:W-:Y:S01]  /*04b0*/  IMAD.MOV.U32 R17, RZ, RZ, -0x800003 ;  /* 0xff7ffffdff117424 */ /* 0x000fe200078e00ff */
[----:B------:R-:W-:Y:S01]  /*04c0*/  ISETP.EQ.OR P4, PT, R5, RZ, P1 ;  /* 0x000000ff0500720c */ /* 0x000fe20000f82670 */
[----:B------:R-:W5:Y:S01]  /*04d0*/  @!P5 LDG.E.CONSTANT R15, desc[UR4][R2.64+0x3c0] ;  /* 0x0003c004020fd981 */ /* 0x000f62000c1e9900 */
[----:B------:R-:W-:-:S03]  /*04e0*/  IMAD.MOV.U32 R18, RZ, RZ, -0x800003 ;  /* 0xff7ffffdff127424 */ /* 0x000fc600078e00ff */
[----:B------:R-:W5:Y:S01]  /*04f0*/  @P2 LDG.E.CONSTANT R17, desc[UR4][R2.64+0x3c4] ;  /* 0x0003c40402112981 */ /* 0x000f62000c1e9900 */
[----:B------:R-:W-:Y:S01]  /*0500*/  IMAD.MOV.U32 R19, RZ, RZ, -0x800003 ;  /* 0xff7ffffdff137424 */ /* 0x000fe200078e00ff */
[----:B------:R-:W-:Y:S02]  /*0510*/  ISETP.GT.U32.OR P5, PT, R4, 0x1f, !P0 ;  /* 0x0000001f0400780c */ /* 0x000fe400047a4470 */
[----:B------:R-:W5:Y:S01]  /*0520*/  @P2 LDG.E.CONSTANT R18, desc[UR4][R2.64+0x3c8] ;  /* 0x0003c80402122981 */ /* 0x000f62000c1e9900 */
[----:B------:R-:W-:Y:S01]  /*0530*/  PLOP3.LUT P0, PT, PT, PT, PT, 0x80, 0x8 ;  /* 0x000000000008781c */ /* 0x000fe20003f0f070 */
[----:B------:R-:W-:Y:S01]  /*0540*/  IMAD.MOV.U32 R20, RZ, RZ, -0x800003 ;  /* 0xff7ffffdff147424 */ /* 0x000fe200078e00ff */
[----:B------:R-:W-:Y:S01]  /*0550*/  @!P3 PLOP3.LUT P0, PT, P2, PT, PT, 0x8, 0x80 ;  /* 0x000000000080b81c */ /* 0x000fe2000170e170 */
[----:B------:R-:W5:Y:S03]  /*0560*/  @!P4 LDG.E.CONSTANT R19, desc[UR4][R2.64+0x680] ;  /* 0x000680040213c981 */ /* 0x000f66000c1e9900 */
[----:B------:R-:W-:Y:S01]  /*0570*/  ISETP.EQ.OR P2, PT, R5, RZ, P0 ;  /* 0x000000ff0500720c */ /* 0x000fe20000742670 */
[----:B------:R-:W-:Y:S01]  /*0580*/  IMAD.MOV.U32 R5, RZ, RZ, -0x800003 ;  /* 0xff7ffffdff057424 */ /* 0x000fe200078e00ff */
[----:B------:R-:W5:Y:S01]  /*0590*/  @!P1 LDG.E.CONSTANT R20, desc[UR4][R2.64+0x684] ;  /* 0x0006840402149981 */ /* 0x000f62000c1e9900 */
[----:B------:R-:W-:-:S04]  /*05a0*/  IMAD.MOV.U32 R4, RZ, RZ, -0x800003 ;  /* 0xff7ffffdff047424 */ /* 0x000fc800078e00ff */
[----:B------:R-:W5:Y:S04]  /*05b0*/  @!P1 LDG.E.CONSTANT R5, desc[UR4][R2.64+0x688] ;  /* 0x0006880402059981 */ /* 0x000f68000c1e9900 */
[----:B------:R-:W5:Y:S01]  /*05c0*/  @!P5 LDG.E.CONSTANT R4, desc[UR4][R2.64+0x6c0] ;  /* 0x0006c0040204d981 */ /* 0x000f62000c1e9900 */
[----:B--2---:R-:W-:-:S04]  /*05d0*/  FMNMX3 R24, R24, -3.40282306073709652508e+38, R25, !PT ;  /* 0xff7ffffd18187876 */ /* 0x004fc80007800019 */
[----:B---3--:R-:W-:Y:S01]  /*05e0*/  FMNMX R25, R24, R23, !PT ;  /* 0x0000001718197209 */ /* 0x008fe20007800000 */
[----:B------:R-:W-:-:S03]  /*05f0*/  IMAD.MOV.U32 R23, RZ, RZ, -0x800003 ;  /* 0xff7ffffdff177424 */ /* 0x000fc600078e00ff */
[----:B----4-:R-:W-:Y:S01]  /*0600*/  FMNMX R24, R25, R22, !PT ;  /* 0x0000001619187209 */ /* 0x010fe20007800000 */
[----:B------:R-:W-:Y:S02]  /*0610*/  IMAD.MOV.U32 R22, RZ, RZ, -0x800003 ;  /* 0xff7ffffdff167424 */ /* 0x000fe400078e00ff */
[----:B------:R-:W2:Y:S01]  /*0620*/  @!P3 LDG.E.CONSTANT R23, desc[UR4][R2.64+0x6c4] ;  /* 0x0006c4040217b981 */ /* 0x000ea2000c1e9900 */
[----:B------:R-:W-:Y:S01]  /*0630*/  IMAD.MOV.U32 R25, RZ, RZ, -0x800003 ;  /* 0xff7ffffdff197424 */ /* 0x000fe200078e00ff */
[----:B-----5:R-:W-:Y:S02]  /*0640*/  FMNMX R27, R24, R21, !PT ;  /* 0x00000015181b7209 */ /* 0x020fe40007800000 */
[----:B------:R-:W3:Y:S01]  /*0650*/  @!P3 LDG.E.CONSTANT R22, desc[UR4][R2.64+0x6c8] ;  /* 0x0006c8040216b981 */ /* 0x000ee2000c1e9900 */
[----:B------:R-:W-:-:S03]  /*0660*/  IMAD.MOV.U32 R24, RZ, RZ, -0x800003 ;  /* 0xff7ffffdff187424 */ /* 0x000fc600078e00ff */
[----:B------:R-:W4:Y:S01]  /*0670*/  @!P2 LDG.E.CONSTANT R25, desc[UR4][R2.64+0x700] ;  /* 0x000700040219a981 */ /* 0x000f22000c1e9900 */
[----:B------:R-:W-:-:S03]  /*0680*/  IMAD.MOV.U32 R21, RZ, RZ, -0x800003 ;  /* 0xff7ffffdff157424 */ /* 0x000fc600078e00ff */
[----:B------:R-:W5:Y:S04]  /*0690*/  @!P0 LDG.E.CONSTANT R24, desc[UR4][R2.64+0x704] ;  /* 0x0007040402188981 */ /* 0x000f68000c1e9900 */
[----:B------:R0:W5:Y:S01]  /*06a0*/  @!P0 LDG.E.CONSTANT R21, desc[UR4][R2.64+0x708] ;  /* 0x0007080402158981 */ /* 0x000162000c1e9900 */
[----:B------:R-:W-:Y:S01]  /*06b0*/  FMNMX R6, R27, R6, !PT ;  /* 0x000000061b067209 */ /* 0x000fe20007800000 */
[----:B0-----:R-:W0:Y:S03]  /*06c0*/  LDC.64 R2, c[0x0][0x388] ;  /* 0x0000e200ff027b82 */ /* 0x001e260000000a00 */
[----:B------:R-:W-:-:S04]  /*06d0*/  FMNMX R7, R6, R7, !PT ;  /* 0x0000000706077209 */ /* 0x000fc80007800000 */
[----:B------:R-:W-:-:S04]  /*06e0*/  FMNMX R8, R7, R8, !PT ;  /* 0x0000000807087209 */ /* 0x000fc80007800000 */
[----:B------:R-:W-:-:S04]  /*06f0*/  FMNMX R9, R8, R9, !PT ;  /* 0x0000000908097209 */ /* 0x000fc80007800000 */
[----:B------:R-:W-:-:S04]  /*0700*/  FMNMX R10, R9, R10, !PT ;  /* 0x0000000a090a7209 */ /* 0x000fc80007800000 */
[----:B------:R-:W-:-:S04]  /*0710*/  FMNMX R11, R10, R11, !PT ;  /* 0x0000000b0a0b7209 */ /* 0x000fc80007800000 */
[----:B------:R-:W-:-:S04]  /*0720*/  FMNMX R11, R11, R12, !PT ;  /* 0x0000000c0b0b7209 */ /* 0x000fc80007800000 */
[----:B------:R-:W-:-:S04]  /*0730*/  FMNMX3 R13, R11, R13, R14, !PT ;  /* 0x0000000d0b0d7276 */ /* 0x000fc8000780000e */
[----:B------:R-:W-:-:S04]  /*0740*/  FMNMX R16, R13, R16, !PT ;  /* 0x000000100d107209 */ /* 0x000fc80007800000 */
[----:B------:R-:W-:-:S04]  /*0750*/  FMNMX R16, R16, R15, !PT ;  /* 0x0000000f10107209 */ /* 0x000fc80007800000 */
[----:B------:R-:W-:-:S04]  /*0760*/  FMNMX R17, R16, R17, !PT ;  /* 0x0000001110117209 */ /* 0x000fc80007800000 */
[----:B------:R-:W-:-:S04]  /*0770*/  FMNMX R18, R17, R18, !PT ;  /* 0x0000001211127209 */ /* 0x000fc80007800000 */
[----:B------:R-:W-:-:S04]  /*0780*/  FMNMX R19, R18, R19, !PT ;  /* 0x0000001312137209 */ /* 0x000fc80007800000 */
[----:B------:R-:W-:-:S04]  /*0790*/  FMNMX R20, R19, R20, !PT ;  /* 0x0000001413147209 */ /* 0x000fc80007800000 */
[----:B------:R-:W-:-:S04]  /*07a0*/  FMNMX R5, R20, R5, !PT ;  /* 0x0000000514057209 */ /* 0x000fc80007800000 */
[----:B------:R-:W-:Y:S01]  /*07b0*/  FMNMX R4, R5, R4, !PT ;  /* 0x0000000405047209 */ /* 0x000fe20007800000 */
[----:B0-----:R-:W-:-:S03]  /*07c0*/  IMAD.WIDE.U32 R2, R0, 0x4, R2 ;  /* 0x0000000400027825 */ /* 0x001fc600078e0002 */
[----:B--2---:R-:W-:-:S04]  /*07d0*/  FMNMX R23, R4, R23, !PT ;  /* 0x0000001704177209 */ /* 0x004fc80007800000 */
[----:B---3--:R-:W-:-:S04]  /*07e0*/  FMNMX R22, R23, R22, !PT ;  /* 0x0000001617167209 */ /* 0x008fc80007800000 */
[----:B----4-:R-:W-:-:S04]  /*07f0*/  FMNMX R25, R22, R25, !PT ;  /* 0x0000001916197209 */ /* 0x010fc80007800000 */
[----:B-----5:R-:W-:-:S04]  /*0800*/  FMNMX R24, R25, R24, !PT ;  /* 0x0000001819187209 */ /* 0x020fc80007800000 */
[----:B------:R-:W-:-:S05]  /*0810*/  FMNMX R21, R24, R21, !PT ;  /* 0x0000001518157209 */ /* 0x000fca0007800000 */
[----:B------:R-:W-:Y:S01]  /*0820*/  STG.E desc[UR4][R2.64], R21 ;  /* 0x0000001502007986 */ /* 0x000fe2000c101904 */
[----:B------:R-:W-:Y:S05]  /*0830*/  EXIT ;  /* 0x000000000000794d */ /* 0x000fea0003800000 */
.L_x_0:
[----:B------:R-:W-:-:S00]  /*0840*/  BRA `(.L_x_0) ;  /* 0xfffffffc00fc7947 */ /* 0x000fc0000383ffff */
[----:B------:R-:W-:-:S00]  /*0850*/  NOP ;  /* 0x0000000000007918 */ /* 0x000fc00000000000 */
        /* <DEDUP_REMOVED lines=10> */
.L_x_1:


//--------------------- .nv.shared.reserved.0     --------------------------
	.section	.nv.shared.reserved.0,"aw",@nobits
	.weak		__nv_reservedSMEM_offset_0_alias
	.size		__nv_reservedSMEM_offset_0_alias, 0, 64
	.other		__nv_reservedSMEM_offset_0_alias,@"STO_CUDA_RESERVED_SHARED STV_DEFAULT"
__nv_reservedSMEM_offset_0_alias:
	.zero		0
	.zero		64


//--------------------- .nv.constant0.default_function_kernel --------------------------
	.section	.nv.constant0.default_function_kernel,"a",@progbits
	.sectionflags	@""
	.align	4
.nv.constant0.default_function_kernel:
	.zero		912


//--------------------- SYMBOLS --------------------------

	.type		.nv.reservedSmem.offset0,@object
	.size		.nv.reservedSmem.offset0,0x4
